//
// Generated by NVIDIA NVVM Compiler
//
// Compiler Build ID: CL-36424714
// Cuda compilation tools, release 13.0, V13.0.88
// Based on NVVM 20.0.0
//

.version 9.0
.target sm_100
.address_size 64

	// .globl	_Z6branchPi

.visible .entry _Z6branchPi(
	.param .u64 .ptr .align 1 _Z6branchPi_param_0
)
{
	.reg .pred 	%p<2>;
	.reg .b32 	%r<4>;
	.reg .b64 	%rd<3>;

	ld.param.u64 	%rd2, [_Z6branchPi_param_0];
	cvta.to.global.u64 	%rd1, %rd2;
	mov.u32 	%r1, %tid.x;
	setp.lt.u32 	%p1, %r1, 3;
	@%p1 bra 	$L__BB0_2;
	mov.b32 	%r3, 2;
	st.global.u32 	[%rd1], %r3;
	bra.uni 	$L__BB0_3;
$L__BB0_2:
	mov.b32 	%r2, 1;
	st.global.u32 	[%rd1+4], %r2;
$L__BB0_3:
	ret;

}


// ===== COMPILED SASS (sm_100) =====

	.target	sm_100

	.elftype	@"ET_EXEC"


//--------------------- .note.nv.tkinfo           --------------------------
	.section	.note.nv.tkinfo,"",@"SHT_NOTE"
	.sectionflags	@"SHF_NOTE_NV_TKINFO"
	.tkinfo
        /*0018*/ 	.word	0x00000002
        /*0030*/ 	.string	""
        /*0030*/ 	.string	"ptxas"
        /*0030*/ 	.string	"Cuda compilation tools, release 13.0, V13.0.88"
        /*0030*/ 	.string	"Build cuda_13.0.r13.0/compiler.36424714_0"
        /*0030*/ 	.string	"-arch sm_100 -m 64 "



//--------------------- .note.nv.cuinfo           --------------------------
	.section	.note.nv.cuinfo,"",@"SHT_NOTE"
	.sectionflags	@"SHF_NOTE_NV_CUINFO"
        /*0018*/ 	.short	0x0002
        /*001a*/ 	.short	0x0064
        /*001c*/ 	.short	0x0082
	.zero		2


//--------------------- .nv.info                  --------------------------
	.section	.nv.info,"",@"SHT_CUDA_INFO"
	.align	4


	//----- nvinfo : EIATTR_REGCOUNT
	.align		4
        /*0000*/ 	.byte	0x04, 0x2f
        /*0002*/ 	.short	(.L_1 - .L_0)
	.align		4
.L_0:
        /*0004*/ 	.word	index@(_Z6branchPi)
        /*0008*/ 	.word	0x00000008


	//----- nvinfo : EIATTR_FRAME_SIZE
	.align		4
.L_1:
        /*000c*/ 	.byte	0x04, 0x11
        /*000e*/ 	.short	(.L_3 - .L_2)
	.align		4
.L_2:
        /*0010*/ 	.word	index@(_Z6branchPi)
        /*0014*/ 	.word	0x00000000


	//----- nvinfo : EIATTR_MIN_STACK_SIZE
	.align		4
.L_3:
        /*0018*/ 	.byte	0x04, 0x12
        /*001a*/ 	.short	(.L_5 - .L_4)
	.align		4
.L_4:
        /*001c*/ 	.word	index@(_Z6branchPi)
        /*0020*/ 	.word	0x00000000
.L_5:


//--------------------- .nv.compat                --------------------------
	.section	.nv.compat,"",@"SHT_CUDA_COMPAT_INFO"
	.align	4
        /*0000*/ 	.byte	0x02, 0x09, 0x00, 0x00, 0x02, 0x02, 0x01, 0x00, 0x02, 0x05, 0x05, 0x00, 0x03, 0x07, 0x01, 0x01
        /*0010*/ 	.byte	0x02, 0x03, 0x00, 0x00, 0x02, 0x06, 0x01, 0x00, 0x04, 0x0b, 0x08, 0x00, 0x09, 0x00, 0x00, 0x00
        /*0020*/ 	.byte	0x00, 0x00, 0x00, 0x00


//--------------------- .nv.info._Z6branchPi      --------------------------
	.section	.nv.info._Z6branchPi,"",@"SHT_CUDA_INFO"
	.sectionflags	@""
	.align	4


	//----- nvinfo : EIATTR_CUDA_API_VERSION
	.align		4
        /*0000*/ 	.byte	0x04, 0x37
        /*0002*/ 	.short	(.L_7 - .L_6)
.L_6:
        /*0004*/ 	.word	0x00000082


	//----- nvinfo : EIATTR_KPARAM_INFO
	.align		4
.L_7:
        /*0008*/ 	.byte	0x04, 0x17
        /*000a*/ 	.short	(.L_9 - .L_8)
.L_8:
        /*000c*/ 	.word	0x00000000
        /*0010*/ 	.short	0x0000
        /*0012*/ 	.short	0x0000
        /*0014*/ 	.byte	0x00, 0xf5, 0x21, 0x00


	//----- nvinfo : EIATTR_SPARSE_MMA_MASK
	.align		4
.L_9:
        /*0018*/ 	.byte	0x03, 0x50
        /*001a*/ 	.short	0x0000


	//----- nvinfo : EIATTR_MAXREG_COUNT
	.align		4
        /*001c*/ 	.byte	0x03, 0x1b
        /*001e*/ 	.short	0x00ff


	//----- nvinfo : EIATTR_MERCURY_ISA_VERSION
	.align		4
        /*0020*/ 	.byte	0x03, 0x5f
        /*0022*/ 	.short	0x0101


	//----- nvinfo : EIATTR_VRC_CTA_INIT_COUNT
	.align		4
        /*0024*/ 	.byte	0x02, 0x4a
	.zero		1
	.zero		1


	//----- nvinfo : EIATTR_EXIT_INSTR_OFFSETS
	.align		4
        /*0028*/ 	.byte	0x04, 0x1c
        /*002a*/ 	.short	(.L_11 - .L_10)


	//   ....[0]....
.L_10:
        /*002c*/ 	.word	0x00000070


	//   ....[1]....
        /*0030*/ 	.word	0x000000b0


	//----- nvinfo : EIATTR_CBANK_PARAM_SIZE
	.align		4
.L_11:
        /*0034*/ 	.byte	0x03, 0x19
        /*0036*/ 	.short	0x0008


	//----- nvinfo : EIATTR_PARAM_CBANK
	.align		4
        /*0038*/ 	.byte	0x04, 0x0a
        /*003a*/ 	.short	(.L_13 - .L_12)
	.align		4
.L_12:
        /*003c*/ 	.word	index@(.nv.constant0._Z6branchPi)
        /*0040*/ 	.short	0x0380
        /*0042*/ 	.short	0x0008


	//----- nvinfo : EIATTR_SW_WAR
	.align		4
.L_13:
        /*0044*/ 	.byte	0x04, 0x36
        /*0046*/ 	.short	(.L_15 - .L_14)
.L_14:
        /*0048*/ 	.word	0x00000008
.L_15:


//--------------------- .nv.callgraph             --------------------------
	.section	.nv.callgraph,"",@"SHT_CUDA_CALLGRAPH"
	.align	4
	.sectionentsize	8
	.align		4
        /*0000*/ 	.word	0x00000000
	.align		4
        /*0004*/ 	.word	0xffffffff
	.align		4
        /*0008*/ 	.word	0x00000000
	.align		4
        /*000c*/ 	.word	0xfffffffe
	.align		4
        /*0010*/ 	.word	0x00000000
	.align		4
        /*0014*/ 	.word	0xfffffffd
	.align		4
        /*0018*/ 	.word	0x00000000
	.align		4
        /*001c*/ 	.word	0xfffffffc


//--------------------- .text._Z6branchPi         --------------------------
	.section	.text._Z6branchPi,"ax",@progbits
	.align	128
        .global         _Z6branchPi
        .type           _Z6branchPi,@function
        .size           _Z6branchPi,(.L_x_1 - _Z6branchPi)
        .other          _Z6branchPi,@"STO_CUDA_ENTRY STV_DEFAULT"
_Z6branchPi:
.text._Z6branchPi:
[----:B------:R-:W-:Y:S01]  /*0000*/  LDC R1, c[0x0][0x37c] ;  /* 0x0000df00ff017b82 */ /* 0x000fe20000000800 */
[----:B------:R-:W0:Y:S01]  /*0010*/  S2R R0, SR_TID.X ;  /* 0x0000000000007919 */ /* 0x000e220000002100 */
[----:B------:R-:W1:Y:S01]  /*0020*/  LDCU.64 UR4, c[0x0][0x358] ;  /* 0x00006b00ff0477ac */ /* 0x000e620008000a00 */
[----:B0-----:R-:W-:-:S13]  /*0030*/  ISETP.GE.U32.AND P0, PT, R0, 0x3, PT ;  /* 0x000000030000780c */ /* 0x001fda0003f06070 */
[----:B------:R-:W1:Y:S01]  /*0040*/  @P0 LDC.64 R2, c[0x0][0x380] ;  /* 0x0000e000ff020b82 */ /* 0x000e620000000a00 */
[----:B------:R-:W-:-:S05]  /*0050*/  @P0 IMAD.MOV.U32 R5, RZ, RZ, 0x2 ;  /* 0x00000002ff050424 */ /* 0x000fca00078e00ff */
[----:B-1----:R0:W-:Y:S01]  /*0060*/  @P0 STG.E desc[UR4][R2.64], R5 ;  /* 0x0000000502000986 */ /* 0x0021e2000c101904 */
[----:B------:R-:W-:Y:S05]  /*0070*/  @P0 EXIT ;  /* 0x000000000000094d */ /* 0x000fea0003800000 */
[----:B0-----:R-:W0:Y:S01]  /*0080*/  LDC.64 R2, c[0x0][0x380] ;  /* 0x0000e000ff027b82 */ /* 0x001e220000000a00 */
[----:B------:R-:W-:-:S05]  /*0090*/  HFMA2 R5, -RZ, RZ, 0, 5.9604644775390625e-08 ;  /* 0x00000001ff057431 */ /* 0x000fca00000001ff */
[----:B0-----:R-:W-:Y:S01]  /*00a0*/  STG.E desc[UR4][R2.64+0x4], R5 ;  /* 0x0000040502007986 */ /* 0x001fe2000c101904 */
[----:B------:R-:W-:Y:S05]  /*00b0*/  EXIT ;  /* 0x000000000000794d */ /* 0x000fea0003800000 */
.L_x_0:
[----:B------:R-:W-:-:S00]  /*00c0*/  BRA `(.L_x_0) ;  /* 0xfffffffc00fc7947 */ /* 0x000fc0000383ffff */
[----:B------:R-:W-:-:S00]  /*00d0*/  NOP ;  /* 0x0000000000007918 */ /* 0x000fc00000000000 */
        /* <DEDUP_REMOVED lines=10> */
.L_x_1:


//--------------------- .nv.shared.reserved.0     --------------------------
	.section	.nv.shared.reserved.0,"aw",@nobits
	.weak		__nv_reservedSMEM_offset_0_alias
	.size		__nv_reservedSMEM_offset_0_alias, 0, 64
	.other		__nv_reservedSMEM_offset_0_alias,@"STO_CUDA_RESERVED_SHARED STV_DEFAULT"
__nv_reservedSMEM_offset_0_alias:
	.zero		0
	.zero		64


//--------------------- .nv.constant0._Z6branchPi --------------------------
	.section	.nv.constant0._Z6branchPi,"a",@progbits
	.sectionflags	@""
	.align	4
.nv.constant0._Z6branchPi:
	.zero		904


//--------------------- SYMBOLS --------------------------

	.type		.nv.reservedSmem.offset0,@object
	.size		.nv.reservedSmem.offset0,0x4
